//
// Generated by NVIDIA NVVM Compiler
//
// Compiler Build ID: CL-36424714
// Cuda compilation tools, release 13.0, V13.0.88
// Based on NVVM 20.0.0
//

.version 9.0
.target sm_100
.address_size 64

	// .globl	_Z11projectDataPKfS0_S0_Pfiii

.visible .entry _Z11projectDataPKfS0_S0_Pfiii(
	.param .u64 .ptr .align 1 _Z11projectDataPKfS0_S0_Pfiii_param_0,
	.param .u64 .ptr .align 1 _Z11projectDataPKfS0_S0_Pfiii_param_1,
	.param .u64 .ptr .align 1 _Z11projectDataPKfS0_S0_Pfiii_param_2,
	.param .u64 .ptr .align 1 _Z11projectDataPKfS0_S0_Pfiii_param_3,
	.param .u32 _Z11projectDataPKfS0_S0_Pfiii_param_4,
	.param .u32 _Z11projectDataPKfS0_S0_Pfiii_param_5,
	.param .u32 _Z11projectDataPKfS0_S0_Pfiii_param_6
)
{
	.reg .pred 	%p<13>;
	.reg .b32 	%r<41>;
	.reg .b32 	%f<98>;
	.reg .b64 	%rd<52>;

	ld.param.u64 	%rd12, [_Z11projectDataPKfS0_S0_Pfiii_param_0];
	ld.param.u64 	%rd13, [_Z11projectDataPKfS0_S0_Pfiii_param_1];
	ld.param.u64 	%rd14, [_Z11projectDataPKfS0_S0_Pfiii_param_2];
	ld.param.u64 	%rd11, [_Z11projectDataPKfS0_S0_Pfiii_param_3];
	ld.param.u32 	%r20, [_Z11projectDataPKfS0_S0_Pfiii_param_4];
	ld.param.u32 	%r18, [_Z11projectDataPKfS0_S0_Pfiii_param_5];
	ld.param.u32 	%r19, [_Z11projectDataPKfS0_S0_Pfiii_param_6];
	cvta.to.global.u64 	%rd1, %rd14;
	cvta.to.global.u64 	%rd2, %rd13;
	cvta.to.global.u64 	%rd3, %rd12;
	mov.u32 	%r21, %ctaid.y;
	mov.u32 	%r22, %ntid.y;
	mov.u32 	%r23, %tid.y;
	mad.lo.s32 	%r1, %r21, %r22, %r23;
	mov.u32 	%r24, %ctaid.x;
	mov.u32 	%r25, %ntid.x;
	mov.u32 	%r26, %tid.x;
	mad.lo.s32 	%r2, %r24, %r25, %r26;
	setp.ge.s32 	%p1, %r1, %r20;
	setp.ge.s32 	%p2, %r2, %r19;
	or.pred  	%p3, %p1, %p2;
	@%p3 bra 	$L__BB0_14;
	setp.lt.s32 	%p4, %r18, 1;
	mov.f32 	%f97, 0f00000000;
	@%p4 bra 	$L__BB0_13;
	mul.lo.s32 	%r3, %r18, %r1;
	mul.lo.s32 	%r4, %r18, %r2;
	and.b32  	%r5, %r18, 7;
	setp.lt.u32 	%p5, %r18, 8;
	mov.f32 	%f97, 0f00000000;
	mov.b32 	%r39, 0;
	@%p5 bra 	$L__BB0_5;
	and.b32  	%r39, %r18, 2147483640;
	neg.s32 	%r37, %r39;
	mul.wide.u32 	%rd15, %r3, 4;
	add.s64 	%rd16, %rd15, %rd3;
	add.s64 	%rd51, %rd16, 16;
	add.s64 	%rd50, %rd2, 16;
	add.s64 	%rd6, %rd1, 16;
	mov.f32 	%f97, 0f00000000;
	mov.u32 	%r36, %r4;
$L__BB0_4:
	.pragma "nounroll";
	mul.wide.s32 	%rd17, %r36, 4;
	add.s64 	%rd18, %rd6, %rd17;
	ld.global.f32 	%f17, [%rd51+-16];
	ld.global.f32 	%f18, [%rd50+-16];
	sub.f32 	%f19, %f17, %f18;
	ld.global.f32 	%f20, [%rd18+-16];
	fma.rn.f32 	%f21, %f19, %f20, %f97;
	ld.global.f32 	%f22, [%rd51+-12];
	ld.global.f32 	%f23, [%rd50+-12];
	sub.f32 	%f24, %f22, %f23;
	ld.global.f32 	%f25, [%rd18+-12];
	fma.rn.f32 	%f26, %f24, %f25, %f21;
	ld.global.f32 	%f27, [%rd51+-8];
	ld.global.f32 	%f28, [%rd50+-8];
	sub.f32 	%f29, %f27, %f28;
	ld.global.f32 	%f30, [%rd18+-8];
	fma.rn.f32 	%f31, %f29, %f30, %f26;
	ld.global.f32 	%f32, [%rd51+-4];
	ld.global.f32 	%f33, [%rd50+-4];
	sub.f32 	%f34, %f32, %f33;
	ld.global.f32 	%f35, [%rd18+-4];
	fma.rn.f32 	%f36, %f34, %f35, %f31;
	ld.global.f32 	%f37, [%rd51];
	ld.global.f32 	%f38, [%rd50];
	sub.f32 	%f39, %f37, %f38;
	ld.global.f32 	%f40, [%rd18];
	fma.rn.f32 	%f41, %f39, %f40, %f36;
	ld.global.f32 	%f42, [%rd51+4];
	ld.global.f32 	%f43, [%rd50+4];
	sub.f32 	%f44, %f42, %f43;
	ld.global.f32 	%f45, [%rd18+4];
	fma.rn.f32 	%f46, %f44, %f45, %f41;
	ld.global.f32 	%f47, [%rd51+8];
	ld.global.f32 	%f48, [%rd50+8];
	sub.f32 	%f49, %f47, %f48;
	ld.global.f32 	%f50, [%rd18+8];
	fma.rn.f32 	%f51, %f49, %f50, %f46;
	ld.global.f32 	%f52, [%rd51+12];
	ld.global.f32 	%f53, [%rd50+12];
	sub.f32 	%f54, %f52, %f53;
	ld.global.f32 	%f55, [%rd18+12];
	fma.rn.f32 	%f97, %f54, %f55, %f51;
	add.s32 	%r37, %r37, 8;
	add.s64 	%rd51, %rd51, 32;
	add.s64 	%rd50, %rd50, 32;
	add.s32 	%r36, %r36, 8;
	setp.ne.s32 	%p6, %r37, 0;
	@%p6 bra 	$L__BB0_4;
$L__BB0_5:
	setp.eq.s32 	%p7, %r5, 0;
	@%p7 bra 	$L__BB0_13;
	and.b32  	%r13, %r18, 3;
	setp.lt.u32 	%p8, %r5, 4;
	@%p8 bra 	$L__BB0_8;
	add.s32 	%r28, %r39, %r3;
	mul.wide.u32 	%rd19, %r28, 4;
	add.s64 	%rd20, %rd3, %rd19;
	ld.global.f32 	%f57, [%rd20];
	cvt.u64.u32 	%rd21, %r39;
	mul.wide.u32 	%rd22, %r39, 4;
	add.s64 	%rd23, %rd2, %rd22;
	ld.global.f32 	%f58, [%rd23];
	sub.f32 	%f59, %f57, %f58;
	add.s32 	%r29, %r39, %r4;
	mul.wide.s32 	%rd24, %r29, 4;
	add.s64 	%rd25, %rd1, %rd24;
	ld.global.f32 	%f60, [%rd25];
	fma.rn.f32 	%f61, %f59, %f60, %f97;
	cvt.u64.u32 	%rd26, %r3;
	add.s64 	%rd27, %rd21, %rd26;
	shl.b64 	%rd28, %rd27, 2;
	add.s64 	%rd29, %rd3, %rd28;
	ld.global.f32 	%f62, [%rd29+4];
	ld.global.f32 	%f63, [%rd23+4];
	sub.f32 	%f64, %f62, %f63;
	ld.global.f32 	%f65, [%rd25+4];
	fma.rn.f32 	%f66, %f64, %f65, %f61;
	ld.global.f32 	%f67, [%rd29+8];
	ld.global.f32 	%f68, [%rd23+8];
	sub.f32 	%f69, %f67, %f68;
	ld.global.f32 	%f70, [%rd25+8];
	fma.rn.f32 	%f71, %f69, %f70, %f66;
	ld.global.f32 	%f72, [%rd29+12];
	ld.global.f32 	%f73, [%rd23+12];
	sub.f32 	%f74, %f72, %f73;
	ld.global.f32 	%f75, [%rd25+12];
	fma.rn.f32 	%f97, %f74, %f75, %f71;
	add.s32 	%r39, %r39, 4;
$L__BB0_8:
	setp.eq.s32 	%p9, %r13, 0;
	@%p9 bra 	$L__BB0_13;
	setp.eq.s32 	%p10, %r13, 1;
	@%p10 bra 	$L__BB0_11;
	add.s32 	%r30, %r39, %r3;
	mul.wide.u32 	%rd30, %r30, 4;
	add.s64 	%rd31, %rd3, %rd30;
	ld.global.f32 	%f77, [%rd31];
	cvt.u64.u32 	%rd32, %r39;
	mul.wide.u32 	%rd33, %r39, 4;
	add.s64 	%rd34, %rd2, %rd33;
	ld.global.f32 	%f78, [%rd34];
	sub.f32 	%f79, %f77, %f78;
	add.s32 	%r31, %r39, %r4;
	mul.wide.s32 	%rd35, %r31, 4;
	add.s64 	%rd36, %rd1, %rd35;
	ld.global.f32 	%f80, [%rd36];
	fma.rn.f32 	%f81, %f79, %f80, %f97;
	cvt.u64.u32 	%rd37, %r3;
	add.s64 	%rd38, %rd32, %rd37;
	shl.b64 	%rd39, %rd38, 2;
	add.s64 	%rd40, %rd3, %rd39;
	ld.global.f32 	%f82, [%rd40+4];
	ld.global.f32 	%f83, [%rd34+4];
	sub.f32 	%f84, %f82, %f83;
	ld.global.f32 	%f85, [%rd36+4];
	fma.rn.f32 	%f97, %f84, %f85, %f81;
	add.s32 	%r39, %r39, 2;
$L__BB0_11:
	and.b32  	%r32, %r18, 1;
	setp.eq.b32 	%p11, %r32, 1;
	not.pred 	%p12, %p11;
	@%p12 bra 	$L__BB0_13;
	add.s32 	%r33, %r39, %r3;
	mul.wide.u32 	%rd41, %r33, 4;
	add.s64 	%rd42, %rd3, %rd41;
	ld.global.f32 	%f86, [%rd42];
	mul.wide.u32 	%rd43, %r39, 4;
	add.s64 	%rd44, %rd2, %rd43;
	ld.global.f32 	%f87, [%rd44];
	sub.f32 	%f88, %f86, %f87;
	add.s32 	%r34, %r39, %r4;
	mul.wide.s32 	%rd45, %r34, 4;
	add.s64 	%rd46, %rd1, %rd45;
	ld.global.f32 	%f89, [%rd46];
	fma.rn.f32 	%f97, %f88, %f89, %f97;
$L__BB0_13:
	mad.lo.s32 	%r35, %r19, %r1, %r2;
	cvta.to.global.u64 	%rd47, %rd11;
	mul.wide.s32 	%rd48, %r35, 4;
	add.s64 	%rd49, %rd47, %rd48;
	st.global.f32 	[%rd49], %f97;
$L__BB0_14:
	ret;

}


// ===== COMPILED SASS (sm_100) =====

	.target	sm_100

	.elftype	@"ET_EXEC"


//--------------------- .note.nv.tkinfo           --------------------------
	.section	.note.nv.tkinfo,"",@"SHT_NOTE"
	.sectionflags	@"SHF_NOTE_NV_TKINFO"
	.tkinfo
        /*0018*/ 	.word	0x00000002
        /*0030*/ 	.string	""
        /*0030*/ 	.string	"ptxas"
        /*0030*/ 	.string	"Cuda compilation tools, release 13.0, V13.0.88"
        /*0030*/ 	.string	"Build cuda_13.0.r13.0/compiler.36424714_0"
        /*0030*/ 	.string	"-arch sm_100 -m 64 "



//--------------------- .note.nv.cuinfo           --------------------------
	.section	.note.nv.cuinfo,"",@"SHT_NOTE"
	.sectionflags	@"SHF_NOTE_NV_CUINFO"
        /*0018*/ 	.short	0x0002
        /*001a*/ 	.short	0x0064
        /*001c*/ 	.short	0x0082
	.zero		2


//--------------------- .nv.info                  --------------------------
	.section	.nv.info,"",@"SHT_CUDA_INFO"
	.align	4


	//----- nvinfo : EIATTR_REGCOUNT
	.align		4
        /*0000*/ 	.byte	0x04, 0x2f
        /*0002*/ 	.short	(.L_1 - .L_0)
	.align		4
.L_0:
        /*0004*/ 	.word	index@(_Z11projectDataPKfS0_S0_Pfiii)
        /*0008*/ 	.word	0x0000001f


	//----- nvinfo : EIATTR_FRAME_SIZE
	.align		4
.L_1:
        /*000c*/ 	.byte	0x04, 0x11
        /*000e*/ 	.short	(.L_3 - .L_2)
	.align		4
.L_2:
        /*0010*/ 	.word	index@(_Z11projectDataPKfS0_S0_Pfiii)
        /*0014*/ 	.word	0x00000000


	//----- nvinfo : EIATTR_MIN_STACK_SIZE
	.align		4
.L_3:
        /*0018*/ 	.byte	0x04, 0x12
        /*001a*/ 	.short	(.L_5 - .L_4)
	.align		4
.L_4:
        /*001c*/ 	.word	index@(_Z11projectDataPKfS0_S0_Pfiii)
        /*0020*/ 	.word	0x00000000
.L_5:


//--------------------- .nv.compat                --------------------------
	.section	.nv.compat,"",@"SHT_CUDA_COMPAT_INFO"
	.align	4
        /*0000*/ 	.byte	0x02, 0x09, 0x00, 0x00, 0x02, 0x02, 0x01, 0x00, 0x02, 0x05, 0x05, 0x00, 0x03, 0x07, 0x01, 0x01
        /*0010*/ 	.byte	0x02, 0x03, 0x00, 0x00, 0x02, 0x06, 0x01, 0x00, 0x04, 0x0b, 0x08, 0x00, 0x09, 0x00, 0x00, 0x00
        /*0020*/ 	.byte	0x00, 0x00, 0x00, 0x00


//--------------------- .nv.info._Z11projectDataPKfS0_S0_Pfiii --------------------------
	.section	.nv.info._Z11projectDataPKfS0_S0_Pfiii,"",@"SHT_CUDA_INFO"
	.sectionflags	@""
	.align	4


	//----- nvinfo : EIATTR_CUDA_API_VERSION
	.align		4
        /*0000*/ 	.byte	0x04, 0x37
        /*0002*/ 	.short	(.L_7 - .L_6)
.L_6:
        /*0004*/ 	.word	0x00000082


	//----- nvinfo : EIATTR_KPARAM_INFO
	.align		4
.L_7:
        /*0008*/ 	.byte	0x04, 0x17
        /*000a*/ 	.short	(.L_9 - .L_8)
.L_8:
        /*000c*/ 	.word	0x00000000
        /*0010*/ 	.short	0x0006
        /*0012*/ 	.short	0x0028
        /*0014*/ 	.byte	0x00, 0xf0, 0x11, 0x00


	//----- nvinfo : EIATTR_KPARAM_INFO
	.align		4
.L_9:
        /*0018*/ 	.byte	0x04, 0x17
        /*001a*/ 	.short	(.L_11 - .L_10)
.L_10:
        /*001c*/ 	.word	0x00000000
        /*0020*/ 	.short	0x0005
        /*0022*/ 	.short	0x0024
        /*0024*/ 	.byte	0x00, 0xf0, 0x11, 0x00


	//----- nvinfo : EIATTR_KPARAM_INFO
	.align		4
.L_11:
        /*0028*/ 	.byte	0x04, 0x17
        /*002a*/ 	.short	(.L_13 - .L_12)
.L_12:
        /*002c*/ 	.word	0x00000000
        /*0030*/ 	.short	0x0004
        /*0032*/ 	.short	0x0020
        /*0034*/ 	.byte	0x00, 0xf0, 0x11, 0x00


	//----- nvinfo : EIATTR_KPARAM_INFO
	.align		4
.L_13:
        /*0038*/ 	.byte	0x04, 0x17
        /*003a*/ 	.short	(.L_15 - .L_14)
.L_14:
        /*003c*/ 	.word	0x00000000
        /*0040*/ 	.short	0x0003
        /*0042*/ 	.short	0x0018
        /*0044*/ 	.byte	0x00, 0xf5, 0x21, 0x00


	//----- nvinfo : EIATTR_KPARAM_INFO
	.align		4
.L_15:
        /*0048*/ 	.byte	0x04, 0x17
        /*004a*/ 	.short	(.L_17 - .L_16)
.L_16:
        /*004c*/ 	.word	0x00000000
        /*0050*/ 	.short	0x0002
        /*0052*/ 	.short	0x0010
        /*0054*/ 	.byte	0x00, 0xf5, 0x21, 0x00


	//----- nvinfo : EIATTR_KPARAM_INFO
	.align		4
.L_17:
        /*0058*/ 	.byte	0x04, 0x17
        /*005a*/ 	.short	(.L_19 - .L_18)
.L_18:
        /*005c*/ 	.word	0x00000000
        /*0060*/ 	.short	0x0001
        /*0062*/ 	.short	0x0008
        /*0064*/ 	.byte	0x00, 0xf5, 0x21, 0x00


	//----- nvinfo : EIATTR_KPARAM_INFO
	.align		4
.L_19:
        /*0068*/ 	.byte	0x04, 0x17
        /*006a*/ 	.short	(.L_21 - .L_20)
.L_20:
        /*006c*/ 	.word	0x00000000
        /*0070*/ 	.short	0x0000
        /*0072*/ 	.short	0x0000
        /*0074*/ 	.byte	0x00, 0xf5, 0x21, 0x00


	//----- nvinfo : EIATTR_SPARSE_MMA_MASK
	.align		4
.L_21:
        /*0078*/ 	.byte	0x03, 0x50
        /*007a*/ 	.short	0x0000


	//----- nvinfo : EIATTR_MAXREG_COUNT
	.align		4
        /*007c*/ 	.byte	0x03, 0x1b
        /*007e*/ 	.short	0x00ff


	//----- nvinfo : EIATTR_MERCURY_ISA_VERSION
	.align		4
        /*0080*/ 	.byte	0x03, 0x5f
        /*0082*/ 	.short	0x0101


	//----- nvinfo : EIATTR_VRC_CTA_INIT_COUNT
	.align		4
        /*0084*/ 	.byte	0x02, 0x4a
	.zero		1
	.zero		1


	//----- nvinfo : EIATTR_EXIT_INSTR_OFFSETS
	.align		4
        /*0088*/ 	.byte	0x04, 0x1c
        /*008a*/ 	.short	(.L_23 - .L_22)


	//   ....[0]....
.L_22:
        /*008c*/ 	.word	0x000000d0


	//   ....[1]....
        /*0090*/ 	.word	0x00000b50


	//----- nvinfo : EIATTR_CBANK_PARAM_SIZE
	.align		4
.L_23:
        /*0094*/ 	.byte	0x03, 0x19
        /*0096*/ 	.short	0x002c


	//----- nvinfo : EIATTR_PARAM_CBANK
	.align		4
        /*0098*/ 	.byte	0x04, 0x0a
        /*009a*/ 	.short	(.L_25 - .L_24)
	.align		4
.L_24:
        /*009c*/ 	.word	index@(.nv.constant0._Z11projectDataPKfS0_S0_Pfiii)
        /*00a0*/ 	.short	0x0380
        /*00a2*/ 	.short	0x002c


	//----- nvinfo : EIATTR_SW_WAR
	.align		4
.L_25:
        /*00a4*/ 	.byte	0x04, 0x36
        /*00a6*/ 	.short	(.L_27 - .L_26)
.L_26:
        /*00a8*/ 	.word	0x00000008
.L_27:


//--------------------- .nv.callgraph             --------------------------
	.section	.nv.callgraph,"",@"SHT_CUDA_CALLGRAPH"
	.align	4
	.sectionentsize	8
	.align		4
        /*0000*/ 	.word	0x00000000
	.align		4
        /*0004*/ 	.word	0xffffffff
	.align		4
        /*0008*/ 	.word	0x00000000
	.align		4
        /*000c*/ 	.word	0xfffffffe
	.align		4
        /*0010*/ 	.word	0x00000000
	.align		4
        /*0014*/ 	.word	0xfffffffd
	.align		4
        /*0018*/ 	.word	0x00000000
	.align		4
        /*001c*/ 	.word	0xfffffffc


//--------------------- .text._Z11projectDataPKfS0_S0_Pfiii --------------------------
	.section	.text._Z11projectDataPKfS0_S0_Pfiii,"ax",@progbits
	.align	128
        .global         _Z11projectDataPKfS0_S0_Pfiii
        .type           _Z11projectDataPKfS0_S0_Pfiii,@function
        .size           _Z11projectDataPKfS0_S0_Pfiii,(.L_x_6 - _Z11projectDataPKfS0_S0_Pfiii)
        .other          _Z11projectDataPKfS0_S0_Pfiii,@"STO_CUDA_ENTRY STV_DEFAULT"
_Z11projectDataPKfS0_S0_Pfiii:
.text._Z11projectDataPKfS0_S0_Pfiii:
[----:B------:R-:W-:Y:S01]  /*0000*/  LDC R1, c[0x0][0x37c] ;  /* 0x0000df00ff017b82 */ /* 0x000fe20000000800 */
[----:B------:R-:W0:Y:S07]  /*0010*/  S2R R3, SR_TID.X ;  /* 0x0000000000037919 */ /* 0x000e2e0000002100 */
[----:B------:R-:W1:Y:S01]  /*0020*/  LDC R9, c[0x0][0x364] ;  /* 0x0000d900ff097b82 */ /* 0x000e620000000800 */
[----:B------:R-:W2:Y:S01]  /*0030*/  LDCU UR14, c[0x0][0x3a8] ;  /* 0x00007500ff0e77ac */ /* 0x000ea20008000800 */
[----:B------:R-:W1:Y:S01]  /*0040*/  S2R R2, SR_TID.Y ;  /* 0x0000000000027919 */ /* 0x000e620000002200 */
[----:B------:R-:W3:Y:S05]  /*0050*/  LDCU UR6, c[0x0][0x3a0] ;  /* 0x00007400ff0677ac */ /* 0x000eea0008000800 */
[----:B------:R-:W0:Y:S08]  /*0060*/  S2UR UR5, SR_CTAID.X ;  /* 0x00000000000579c3 */ /* 0x000e300000002500 */
[----:B------:R-:W0:Y:S08]  /*0070*/  LDC R0, c[0x0][0x360] ;  /* 0x0000d800ff007b82 */ /* 0x000e300000000800 */
[----:B------:R-:W1:Y:S01]  /*0080*/  S2UR UR4, SR_CTAID.Y ;  /* 0x00000000000479c3 */ /* 0x000e620000002600 */
[----:B0-----:R-:W-:-:S05]  /*0090*/  IMAD R0, R0, UR5, R3 ;  /* 0x0000000500007c24 */ /* 0x001fca000f8e0203 */
[----:B--2---:R-:W-:Y:S01]  /*00a0*/  ISETP.GE.AND P0, PT, R0, UR14, PT ;  /* 0x0000000e00007c0c */ /* 0x004fe2000bf06270 */
[----:B-1----:R-:W-:-:S05]  /*00b0*/  IMAD R9, R9, UR4, R2 ;  /* 0x0000000409097c24 */ /* 0x002fca000f8e0202 */
[----:B---3--:R-:W-:-:S13]  /*00c0*/  ISETP.GE.OR P0, PT, R9, UR6, P0 ;  /* 0x0000000609007c0c */ /* 0x008fda0008706670 */
[----:B------:R-:W-:Y:S05]  /*00d0*/  @P0 EXIT ;  /* 0x000000000000094d */ /* 0x000fea0003800000 */
[----:B------:R-:W0:Y:S01]  /*00e0*/  LDCU UR8, c[0x0][0x3a4] ;  /* 0x00007480ff0877ac */ /* 0x000e220008000800 */
[----:B------:R-:W-:Y:S01]  /*00f0*/  HFMA2 R14, -RZ, RZ, 0, 0 ;  /* 0x00000000ff0e7431 */ /* 0x000fe200000001ff */
[----:B------:R-:W1:Y:S01]  /*0100*/  LDCU.64 UR12, c[0x0][0x358] ;  /* 0x00006b00ff0c77ac */ /* 0x000e620008000a00 */
[----:B0-----:R-:W-:-:S09]  /*0110*/  UISETP.GE.AND UP0, UPT, UR8, 0x1, UPT ;  /* 0x000000010800788c */ /* 0x001fd2000bf06270 */
[----:B-1----:R-:W-:Y:S05]  /*0120*/  BRA.U !UP0, `(.L_x_0) ;  /* 0x0000000908787547 */ /* 0x002fea000b800000 */
[----:B------:R-:W-:Y:S02]  /*0130*/  UISETP.GE.U32.AND UP1, UPT, UR8, 0x8, UPT ;  /* 0x000000080800788c */ /* 0x000fe4000bf26070 */
[----:B------:R-:W-:Y:S01]  /*0140*/  IMAD R10, R9, UR8, RZ ;  /* 0x00000008090a7c24 */ /* 0x000fe2000f8e02ff */
[----:B------:R-:W-:Y:S02]  /*0150*/  ULOP3.LUT UR9, UR8, 0x7, URZ, 0xc0, !UPT ;  /* 0x0000000708097892 */ /* 0x000fe4000f8ec0ff */
[----:B------:R-:W-:Y:S01]  /*0160*/  IMAD R11, R0, UR8, RZ ;  /* 0x00000008000b7c24 */ /* 0x000fe2000f8e02ff */
[----:B------:R-:W-:Y:S02]  /*0170*/  MOV R14, RZ ;  /* 0x000000ff000e7202 */ /* 0x000fe40000000f00 */
[----:B------:R-:W-:Y:S01]  /*0180*/  MOV R13, RZ ;  /* 0x000000ff000d7202 */ /* 0x000fe20000000f00 */
[----:B------:R-:W-:Y:S01]  /*0190*/  UISETP.NE.AND UP0, UPT, UR9, URZ, UPT ;  /* 0x000000ff0900728c */ /* 0x000fe2000bf05270 */
[----:B------:R-:W-:Y:S10]  /*01a0*/  BRA.U !UP1, `(.L_x_1) ;  /* 0x0000000509107547 */ /* 0x000ff4000b800000 */
[----:B------:R-:W0:Y:S01]  /*01b0*/  LDC.64 R2, c[0x0][0x380] ;  /* 0x0000e000ff027b82 */ /* 0x000e220000000a00 */
[----:B------:R-:W1:Y:S01]  /*01c0*/  LDCU.64 UR6, c[0x0][0x388] ;  /* 0x00007100ff0677ac */ /* 0x000e620008000a00 */
[----:B------:R-:W-:Y:S02]  /*01d0*/  MOV R14, RZ ;  /* 0x000000ff000e7202 */ /* 0x000fe40000000f00 */
[----:B------:R-:W-:Y:S01]  /*01e0*/  MOV R8, R11 ;  /* 0x0000000b00087202 */ /* 0x000fe20000000f00 */
[----:B------:R-:W2:Y:S01]  /*01f0*/  LDCU.64 UR4, c[0x0][0x390] ;  /* 0x00007200ff0477ac */ /* 0x000ea20008000a00 */
[----:B------:R-:W-:-:S04]  /*0200*/  ULOP3.LUT UR10, UR8, 0x7ffffff8, URZ, 0xc0, !UPT ;  /* 0x7ffffff8080a7892 */ /* 0x000fc8000f8ec0ff */
[----:B------:R-:W-:Y:S02]  /*0210*/  UIADD3 UR11, UPT, UPT, -UR10, URZ, URZ ;  /* 0x000000ff0a0b7290 */ /* 0x000fe4000fffe1ff */
[----:B------:R-:W-:Y:S01]  /*0220*/  MOV R13, UR10 ;  /* 0x0000000a000d7c02 */ /* 0x000fe20008000f00 */
[----:B-1----:R-:W-:-:S04]  /*0230*/  UIADD3 UR6, UP1, UPT, UR6, 0x10, URZ ;  /* 0x0000001006067890 */ /* 0x002fc8000ff3e0ff */
[----:B------:R-:W-:Y:S01]  /*0240*/  UIADD3.X UR7, UPT, UPT, URZ, UR7, URZ, UP1, !UPT ;  /* 0x00000007ff077290 */ /* 0x000fe20008ffe4ff */
[----:B0-----:R-:W-:Y:S01]  /*0250*/  IMAD.WIDE.U32 R2, R10, 0x4, R2 ;  /* 0x000000040a027825 */ /* 0x001fe200078e0002 */
[----:B--2---:R-:W-:Y:S01]  /*0260*/  UIADD3 UR4, UP2, UPT, UR4, 0x10, URZ ;  /* 0x0000001004047890 */ /* 0x004fe2000ff5e0ff */
[----:B------:R-:W-:Y:S02]  /*0270*/  MOV R4, UR6 ;  /* 0x0000000600047c02 */ /* 0x000fe40008000f00 */
[----:B------:R-:W-:Y:S01]  /*0280*/  IADD3 R2, P0, PT, R2, 0x10, RZ ;  /* 0x0000001002027810 */ /* 0x000fe20007f1e0ff */
[----:B------:R-:W-:Y:S01]  /*0290*/  UIADD3.X UR5, UPT, UPT, URZ, UR5, URZ, UP2, !UPT ;  /* 0x00000005ff057290 */ /* 0x000fe200097fe4ff */
[----:B------:R-:W-:Y:S02]  /*02a0*/  MOV R5, UR7 ;  /* 0x0000000700057c02 */ /* 0x000fe40008000f00 */
[----:B------:R-:W-:-:S09]  /*02b0*/  IADD3.X R3, PT, PT, RZ, R3, RZ, P0, !PT ;  /* 0x00000003ff037210 */ /* 0x000fd200007fe4ff */
.L_x_2:
[----:B------:R-:W-:Y:S01]  /*02c0*/  MOV R6, UR4 ;  /* 0x0000000400067c02 */ /* 0x000fe20008000f00 */
[----:B------:R-:W2:Y:S01]  /*02d0*/  LDG.E R12, desc[UR12][R2.64+-0x10] ;  /* 0xfffff00c020c7981 */ /* 0x000ea2000c1e1900 */
[----:B------:R-:W-:-:S03]  /*02e0*/  MOV R7, UR5 ;  /* 0x0000000500077c02 */ /* 0x000fc60008000f00 */
[----:B------:R-:W2:Y:S01]  /*02f0*/  LDG.E R15, desc[UR12][R4.64+-0x10] ;  /* 0xfffff00c040f7981 */ /* 0x000ea2000c1e1900 */
[----:B------:R-:W-:-:S03]  /*0300*/  IMAD.WIDE R6, R8, 0x4, R6 ;  /* 0x0000000408067825 */ /* 0x000fc600078e0206 */
[----:B------:R-:W3:Y:S04]  /*0310*/  LDG.E R23, desc[UR12][R2.64+-0xc] ;  /* 0xfffff40c02177981 */ /* 0x000ee8000c1e1900 */
[----:B------:R-:W4:Y:S04]  /*0320*/  LDG.E R16, desc[UR12][R6.64+-0x10] ;  /* 0xfffff00c06107981 */ /* 0x000f28000c1e1900 */
[----:B------:R-:W3:Y:S04]  /*0330*/  LDG.E R24, desc[UR12][R4.64+-0xc] ;  /* 0xfffff40c04187981 */ /* 0x000ee8000c1e1900 */
[----:B------:R-:W5:Y:S04]  /*0340*/  LDG.E R21, desc[UR12][R2.64+-0x8] ;  /* 0xfffff80c02157981 */ /* 0x000f68000c1e1900 */
[----:B------:R-:W5:Y:S04]  /*0350*/  LDG.E R19, desc[UR12][R6.64+-0xc] ;  /* 0xfffff40c06137981 */ /* 0x000f68000c1e1900 */
[----:B------:R-:W5:Y:S04]  /*0360*/  LDG.E R20, desc[UR12][R4.64+-0x8] ;  /* 0xfffff80c04147981 */ /* 0x000f68000c1e1900 */
[----:B------:R-:W5:Y:S04]  /*0370*/  LDG.E R18, desc[UR12][R6.64+-0x8] ;  /* 0xfffff80c06127981 */ /* 0x000f68000c1e1900 */
[----:B------:R-:W5:Y:S04]  /*0380*/  LDG.E R25, desc[UR12][R2.64+0xc] ;  /* 0x00000c0c02197981 */ /* 0x000f68000c1e1900 */
[----:B------:R-:W5:Y:S04]  /*0390*/  LDG.E R28, desc[UR12][R4.64+0xc] ;  /* 0x00000c0c041c7981 */ /* 0x000f68000c1e1900 */
[----:B------:R-:W5:Y:S01]  /*03a0*/  LDG.E R26, desc[UR12][R6.64+0xc] ;  /* 0x00000c0c061a7981 */ /* 0x000f62000c1e1900 */
[----:B--2---:R-:W-:-:S03]  /*03b0*/  FADD R17, R12, -R15 ;  /* 0x8000000f0c117221 */ /* 0x004fc60000000000 */
[----:B------:R-:W2:Y:S04]  /*03c0*/  LDG.E R15, desc[UR12][R2.64+-0x4] ;  /* 0xfffffc0c020f7981 */ /* 0x000ea8000c1e1900 */
[----:B------:R-:W2:Y:S01]  /*03d0*/  LDG.E R12, desc[UR12][R4.64+-0x4] ;  /* 0xfffffc0c040c7981 */ /* 0x000ea2000c1e1900 */
[----:B----4-:R-:W-:-:S03]  /*03e0*/  FFMA R22, R17, R16, R14 ;  /* 0x0000001011167223 */ /* 0x010fc6000000000e */
[----:B------:R-:W4:Y:S01]  /*03f0*/  LDG.E R17, desc[UR12][R2.64] ;  /* 0x0000000c02117981 */ /* 0x000f22000c1e1900 */
[----:B---3--:R-:W-:-:S03]  /*0400*/  FADD R23, R23, -R24 ;  /* 0x8000001817177221 */ /* 0x008fc60000000000 */
[----:B------:R-:W3:Y:S04]  /*0410*/  LDG.E R16, desc[UR12][R6.64+-0x4] ;  /* 0xfffffc0c06107981 */ /* 0x000ee8000c1e1900 */
[----:B------:R-:W4:Y:S01]  /*0420*/  LDG.E R14, desc[UR12][R4.64] ;  /* 0x0000000c040e7981 */ /* 0x000f22000c1e1900 */
[----:B-----5:R-:W-:-:S03]  /*0430*/  FFMA R23, R23, R19, R22 ;  /* 0x0000001317177223 */ /* 0x020fc60000000016 */
[----:B------:R-:W5:Y:S01]  /*0440*/  LDG.E R19, desc[UR12][R2.64+0x4] ;  /* 0x0000040c02137981 */ /* 0x000f62000c1e1900 */
[----:B------:R-:W-:-:S03]  /*0450*/  FADD R24, R21, -R20 ;  /* 0x8000001415187221 */ /* 0x000fc60000000000 */
[----:B------:R-:W5:Y:S04]  /*0460*/  LDG.E R20, desc[UR12][R6.64] ;  /* 0x0000000c06147981 */ /* 0x000f68000c1e1900 */
[----:B------:R-:W5:Y:S01]  /*0470*/  LDG.E R22, desc[UR12][R4.64+0x4] ;  /* 0x0000040c04167981 */ /* 0x000f62000c1e1900 */
[----:B------:R-:W-:-:S03]  /*0480*/  FFMA R27, R24, R18, R23 ;  /* 0x00000012181b7223 */ /* 0x000fc60000000017 */
[----:B------:R0:W5:Y:S04]  /*0490*/  LDG.E R23, desc[UR12][R2.64+0x8] ;  /* 0x0000080c02177981 */ /* 0x000168000c1e1900 */
[----:B------:R-:W5:Y:S04]  /*04a0*/  LDG.E R24, desc[UR12][R6.64+0x4] ;  /* 0x0000040c06187981 */ /* 0x000f68000c1e1900 */
[----:B------:R1:W5:Y:S04]  /*04b0*/  LDG.E R18, desc[UR12][R4.64+0x8] ;  /* 0x0000080c04127981 */ /* 0x000368000c1e1900 */
[----:B------:R-:W5:Y:S01]  /*04c0*/  LDG.E R21, desc[UR12][R6.64+0x8] ;  /* 0x0000080c06157981 */ /* 0x000f62000c1e1900 */
[----:B------:R-:W-:-:S04]  /*04d0*/  UIADD3 UR11, UPT, UPT, UR11, 0x8, URZ ;  /* 0x000000080b0b7890 */ /* 0x000fc8000fffe0ff */
[----:B------:R-:W-:Y:S01]  /*04e0*/  UISETP.NE.AND UP1, UPT, UR11, URZ, UPT ;  /* 0x000000ff0b00728c */ /* 0x000fe2000bf25270 */
[----:B0-----:R-:W-:Y:S01]  /*04f0*/  IADD3 R2, P0, PT, R2, 0x20, RZ ;  /* 0x0000002002027810 */ /* 0x001fe20007f1e0ff */
[----:B------:R-:W-:Y:S01]  /*0500*/  FADD R28, R25, -R28 ;  /* 0x8000001c191c7221 */ /* 0x000fe20000000000 */
[----:B-1----:R-:W-:Y:S02]  /*0510*/  IADD3 R4, P1, PT, R4, 0x20, RZ ;  /* 0x0000002004047810 */ /* 0x002fe40007f3e0ff */
[----:B------:R-:W-:Y:S02]  /*0520*/  IADD3.X R3, PT, PT, RZ, R3, RZ, P0, !PT ;  /* 0x00000003ff037210 */ /* 0x000fe400007fe4ff */
[----:B------:R-:W-:Y:S02]  /*0530*/  IADD3.X R5, PT, PT, RZ, R5, RZ, P1, !PT ;  /* 0x00000005ff057210 */ /* 0x000fe40000ffe4ff */
[----:B------:R-:W-:Y:S01]  /*0540*/  IADD3 R8, PT, PT, R8, 0x8, RZ ;  /* 0x0000000808087810 */ /* 0x000fe20007ffe0ff */
[----:B--2---:R-:W-:-:S04]  /*0550*/  FADD R12, R15, -R12 ;  /* 0x8000000c0f0c7221 */ /* 0x004fc80000000000 */
[----:B---3--:R-:W-:Y:S01]  /*0560*/  FFMA R27, R12, R16, R27 ;  /* 0x000000100c1b7223 */ /* 0x008fe2000000001b */
[----:B----4-:R-:W-:-:S04]  /*0570*/  FADD R14, R17, -R14 ;  /* 0x8000000e110e7221 */ /* 0x010fc80000000000 */
[----:B-----5:R-:W-:Y:S01]  /*0580*/  FFMA R27, R14, R20, R27 ;  /* 0x000000140e1b7223 */ /* 0x020fe2000000001b */
[----:B------:R-:W-:-:S04]  /*0590*/  FADD R22, R19, -R22 ;  /* 0x8000001613167221 */ /* 0x000fc80000000000 */
[----:B------:R-:W-:Y:S01]  /*05a0*/  FFMA R22, R22, R24, R27 ;  /* 0x0000001816167223 */ /* 0x000fe2000000001b */
[----:B------:R-:W-:-:S04]  /*05b0*/  FADD R23, R23, -R18 ;  /* 0x8000001217177221 */ /* 0x000fc80000000000 */
[----:B------:R-:W-:-:S04]  /*05c0*/  FFMA R21, R23, R21, R22 ;  /* 0x0000001517157223 */ /* 0x000fc80000000016 */
[----:B------:R-:W-:Y:S01]  /*05d0*/  FFMA R14, R28, R26, R21 ;  /* 0x0000001a1c0e7223 */ /* 0x000fe20000000015 */
[----:B------:R-:W-:Y:S06]  /*05e0*/  BRA.U UP1, `(.L_x_2) ;  /* 0xfffffffd01347547 */ /* 0x000fec000b83ffff */
.L_x_1:
[----:B------:R-:W-:Y:S05]  /*05f0*/  BRA.U !UP0, `(.L_x_0) ;  /* 0x0000000508447547 */ /* 0x000fea000b800000 */
[----:B------:R-:W-:Y:S02]  /*0600*/  UISETP.GE.U32.AND UP0, UPT, UR9, 0x4, UPT ;  /* 0x000000040900788c */ /* 0x000fe4000bf06070 */
[----:B------:R-:W-:-:S04]  /*0610*/  ULOP3.LUT UR5, UR8, 0x3, URZ, 0xc0, !UPT ;  /* 0x0000000308057892 */ /* 0x000fc8000f8ec0ff */
[----:B------:R-:W-:-:S03]  /*0620*/  UISETP.NE.AND UP1, UPT, UR5, URZ, UPT ;  /* 0x000000ff0500728c */ /* 0x000fc6000bf25270 */
[----:B------:R-:W-:Y:S08]  /*0630*/  BRA.U !UP0, `(.L_x_3) ;  /* 0x0000000108887547 */ /* 0x000ff0000b800000 */
[----:B------:R-:W0:Y:S01]  /*0640*/  LDC.64 R16, c[0x0][0x380] ;  /* 0x0000e000ff107b82 */ /* 0x000e220000000a00 */
[----:B------:R-:W1:Y:S01]  /*0650*/  LDCU.64 UR6, c[0x0][0x380] ;  /* 0x00007000ff0677ac */ /* 0x000e620008000a00 */
[CC--:B------:R-:W-:Y:S02]  /*0660*/  IADD3 R3, PT, PT, R10.reuse, R13.reuse, RZ ;  /* 0x0000000d0a037210 */ /* 0x0c0fe40007ffe0ff */
[-C--:B------:R-:W-:Y:S02]  /*0670*/  IADD3 R8, P0, PT, R10, R13.reuse, RZ ;  /* 0x0000000d0a087210 */ /* 0x080fe40007f1e0ff */
[----:B------:R-:W-:Y:S02]  /*0680*/  IADD3 R15, PT, PT, R11, R13, RZ ;  /* 0x0000000d0b0f7210 */ /* 0x000fe40007ffe0ff */
[----:B------:R-:W2:Y:S01]  /*0690*/  LDC.64 R4, c[0x0][0x388] ;  /* 0x0000e200ff047b82 */ /* 0x000ea20000000a00 */
[----:B------:R-:W-:-:S07]  /*06a0*/  IADD3.X R19, PT, PT, RZ, RZ, RZ, P0, !PT ;  /* 0x000000ffff137210 */ /* 0x000fce00007fe4ff */
[----:B------:R-:W3:Y:S01]  /*06b0*/  LDC.64 R6, c[0x0][0x390] ;  /* 0x0000e400ff067b82 */ /* 0x000ee20000000a00 */
[----:B-1----:R-:W-:Y:S01]  /*06c0*/  LEA R2, P0, R8, UR6, 0x2 ;  /* 0x0000000608027c11 */ /* 0x002fe2000f8010ff */
[----:B0-----:R-:W-:-:S03]  /*06d0*/  IMAD.WIDE.U32 R16, R3, 0x4, R16 ;  /* 0x0000000403107825 */ /* 0x001fc600078e0010 */
[----:B------:R-:W-:-:S03]  /*06e0*/  LEA.HI.X R3, R8, UR7, R19, 0x2, P0 ;  /* 0x0000000708037c11 */ /* 0x000fc600080f1413 */
[----:B------:R-:W4:Y:S01]  /*06f0*/  LDG.E R16, desc[UR12][R16.64] ;  /* 0x0000000c10107981 */ /* 0x000f22000c1e1900 */
[----:B--2---:R-:W-:-:S03]  /*0700*/  IMAD.WIDE.U32 R4, R13, 0x4, R4 ;  /* 0x000000040d047825 */ /* 0x004fc600078e0004 */
[----:B------:R-:W2:Y:S04]  /*0710*/  LDG.E R12, desc[UR12][R2.64+0x4] ;  /* 0x0000040c020c7981 */ /* 0x000ea8000c1e1900 */
[----:B------:R-:W2:Y:S01]  /*0720*/  LDG.E R19, desc[UR12][R4.64+0x4] ;  /* 0x0000040c04137981 */ /* 0x000ea2000c1e1900 */
[----:B---3--:R-:W-:-:S03]  /*0730*/  IMAD.WIDE R6, R15, 0x4, R6 ;  /* 0x000000040f067825 */ /* 0x008fc600078e0206 */
        /* <DEDUP_REMOVED lines=9> */
[----:B------:R-:W-:Y:S01]  /*07d0*/  IADD3 R13, PT, PT, R13, 0x4, RZ ;  /* 0x000000040d0d7810 */ /* 0x000fe20007ffe0ff */
[----:B--2---:R-:W-:Y:S01]  /*07e0*/  FADD R19, R12, -R19 ;  /* 0x800000130c137221 */ /* 0x004fe20000000000 */
[----:B----4-:R-:W-:-:S04]  /*07f0*/  FADD R15, R16, -R15 ;  /* 0x8000000f100f7221 */ /* 0x010fc80000000000 */
[----:B---3--:R-:W-:-:S04]  /*0800*/  FFMA R8, R15, R8, R14 ;  /* 0x000000080f087223 */ /* 0x008fc8000000000e */
[----:B-----5:R-:W-:Y:S01]  /*0810*/  FFMA R8, R19, R18, R8 ;  /* 0x0000001213087223 */ /* 0x020fe20000000008 */
[----:B------:R-:W-:Y:S01]  /*0820*/  FADD R21, R20, -R21 ;  /* 0x8000001514157221 */ /* 0x000fe20000000000 */
[----:B------:R-:W-:-:S03]  /*0830*/  FADD R23, R23, -R24 ;  /* 0x8000001817177221 */ /* 0x000fc60000000000 */
[----:B------:R-:W-:-:S04]  /*0840*/  FFMA R8, R21, R22, R8 ;  /* 0x0000001615087223 */ /* 0x000fc80000000008 */
[----:B------:R-:W-:-:S07]  /*0850*/  FFMA R14, R23, R17, R8 ;  /* 0x00000011170e7223 */ /* 0x000fce0000000008 */
.L_x_3:
[----:B------:R-:W-:Y:S05]  /*0860*/  BRA.U !UP1, `(.L_x_0) ;  /* 0x0000000109a87547 */ /* 0x000fea000b800000 */
[----:B------:R-:W-:Y:S02]  /*0870*/  UISETP.NE.AND UP0, UPT, UR5, 0x1, UPT ;  /* 0x000000010500788c */ /* 0x000fe4000bf05270 */
[----:B------:R-:W-:-:S04]  /*0880*/  ULOP3.LUT UR4, UR8, 0x1, URZ, 0xc0, !UPT ;  /* 0x0000000108047892 */ /* 0x000fc8000f8ec0ff */
[----:B------:R-:W-:-:S03]  /*0890*/  UISETP.NE.U32.AND UP1, UPT, UR4, 0x1, UPT ;  /* 0x000000010400788c */ /* 0x000fc6000bf25070 */
[----:B------:R-:W-:Y:S08]  /*08a0*/  BRA.U !UP0, `(.L_x_4) ;  /* 0x0000000108607547 */ /* 0x000ff0000b800000 */
[----:B------:R-:W0:Y:S01]  /*08b0*/  LDC.64 R2, c[0x0][0x380] ;  /* 0x0000e000ff027b82 */ /* 0x000e220000000a00 */
[----:B------:R-:W1:Y:S01]  /*08c0*/  LDCU.64 UR4, c[0x0][0x380] ;  /* 0x00007000ff0477ac */ /* 0x000e620008000a00 */
[CC--:B------:R-:W-:Y:S02]  /*08d0*/  IADD3 R17, PT, PT, R10.reuse, R13.reuse, RZ ;  /* 0x0000000d0a117210 */ /* 0x0c0fe40007ffe0ff */
[-C--:B------:R-:W-:Y:S02]  /*08e0*/  IADD3 R8, P0, PT, R10, R13.reuse, RZ ;  /* 0x0000000d0a087210 */ /* 0x080fe40007f1e0ff */
[----:B------:R-:W-:Y:S02]  /*08f0*/  IADD3 R15, PT, PT, R11, R13, RZ ;  /* 0x0000000d0b0f7210 */ /* 0x000fe40007ffe0ff */
[----:B------:R-:W2:Y:S08]  /*0900*/  LDC.64 R6, c[0x0][0x388] ;  /* 0x0000e200ff067b82 */ /* 0x000eb00000000a00 */
[----:B------:R-:W3:Y:S01]  /*0910*/  LDC.64 R4, c[0x0][0x390] ;  /* 0x0000e400ff047b82 */ /* 0x000ee20000000a00 */
[----:B0-----:R-:W-:Y:S01]  /*0920*/  IMAD.WIDE.U32 R16, R17, 0x4, R2 ;  /* 0x0000000411107825 */ /* 0x001fe200078e0002 */
[----:B------:R-:W-:-:S02]  /*0930*/  IADD3.X R3, PT, PT, RZ, RZ, RZ, P0, !PT ;  /* 0x000000ffff037210 */ /* 0x000fc400007fe4ff */
[----:B-1----:R-:W-:-:S03]  /*0940*/  LEA R2, P0, R8, UR4, 0x2 ;  /* 0x0000000408027c11 */ /* 0x002fc6000f8010ff */
[----:B------:R-:W4:Y:S01]  /*0950*/  LDG.E R16, desc[UR12][R16.64] ;  /* 0x0000000c10107981 */ /* 0x000f22000c1e1900 */
[----:B------:R-:W-:Y:S01]  /*0960*/  LEA.HI.X R3, R8, UR5, R3, 0x2, P0 ;  /* 0x0000000508037c11 */ /* 0x000fe200080f1403 */
[----:B--2---:R-:W-:-:S04]  /*0970*/  IMAD.WIDE.U32 R6, R13, 0x4, R6 ;  /* 0x000000040d067825 */ /* 0x004fc800078e0006 */
[----:B------:R-:W2:Y:S01]  /*0980*/  LDG.E R2, desc[UR12][R2.64+0x4] ;  /* 0x0000040c02027981 */ /* 0x000ea2000c1e1900 */
[----:B---3--:R-:W-:-:S03]  /*0990*/  IMAD.WIDE R4, R15, 0x4, R4 ;  /* 0x000000040f047825 */ /* 0x008fc600078e0204 */
[----:B------:R-:W2:Y:S04]  /*09a0*/  LDG.E R19, desc[UR12][R6.64+0x4] ;  /* 0x0000040c06137981 */ /* 0x000ea8000c1e1900 */
[----:B------:R-:W4:Y:S04]  /*09b0*/  LDG.E R15, desc[UR12][R6.64] ;  /* 0x0000000c060f7981 */ /* 0x000f28000c1e1900 */
[----:B------:R-:W3:Y:S04]  /*09c0*/  LDG.E R8, desc[UR12][R4.64] ;  /* 0x0000000c04087981 */ /* 0x000ee8000c1e1900 */
[----:B------:R-:W5:Y:S01]  /*09d0*/  LDG.E R12, desc[UR12][R4.64+0x4] ;  /* 0x0000040c040c7981 */ /* 0x000f62000c1e1900 */
[----:B------:R-:W-:Y:S01]  /*09e0*/  IADD3 R13, PT, PT, R13, 0x2, RZ ;  /* 0x000000020d0d7810 */ /* 0x000fe20007ffe0ff */
[----:B--2---:R-:W-:Y:S01]  /*09f0*/  FADD R19, R2, -R19 ;  /* 0x8000001302137221 */ /* 0x004fe20000000000 */
[----:B----4-:R-:W-:-:S04]  /*0a00*/  FADD R15, R16, -R15 ;  /* 0x8000000f100f7221 */ /* 0x010fc80000000000 */
[----:B---3--:R-:W-:-:S04]  /*0a10*/  FFMA R8, R15, R8, R14 ;  /* 0x000000080f087223 */ /* 0x008fc8000000000e */
[----:B-----5:R-:W-:-:S07]  /*0a20*/  FFMA R14, R19, R12, R8 ;  /* 0x0000000c130e7223 */ /* 0x020fce0000000008 */
.L_x_4:
[----:B------:R-:W-:Y:S05]  /*0a30*/  BRA.U UP1, `(.L_x_0) ;  /* 0x0000000101347547 */ /* 0x000fea000b800000 */
[----:B------:R-:W0:Y:S01]  /*0a40*/  LDC.64 R2, c[0x0][0x380] ;  /* 0x0000e000ff027b82 */ /* 0x000e220000000a00 */
[-C--:B------:R-:W-:Y:S02]  /*0a50*/  IADD3 R15, PT, PT, R10, R13.reuse, RZ ;  /* 0x0000000d0a0f7210 */ /* 0x080fe40007ffe0ff */
[----:B------:R-:W-:-:S05]  /*0a60*/  IADD3 R11, PT, PT, R11, R13, RZ ;  /* 0x0000000d0b0b7210 */ /* 0x000fca0007ffe0ff */
[----:B------:R-:W1:Y:S08]  /*0a70*/  LDC.64 R4, c[0x0][0x388] ;  /* 0x0000e200ff047b82 */ /* 0x000e700000000a00 */
[----:B------:R-:W2:Y:S01]  /*0a80*/  LDC.64 R6, c[0x0][0x390] ;  /* 0x0000e400ff067b82 */ /* 0x000ea20000000a00 */
[----:B0-----:R-:W-:-:S06]  /*0a90*/  IMAD.WIDE.U32 R2, R15, 0x4, R2 ;  /* 0x000000040f027825 */ /* 0x001fcc00078e0002 */
[----:B------:R-:W3:Y:S01]  /*0aa0*/  LDG.E R2, desc[UR12][R2.64] ;  /* 0x0000000c02027981 */ /* 0x000ee2000c1e1900 */
[----:B-1----:R-:W-:-:S06]  /*0ab0*/  IMAD.WIDE.U32 R4, R13, 0x4, R4 ;  /* 0x000000040d047825 */ /* 0x002fcc00078e0004 */
[----:B------:R-:W3:Y:S01]  /*0ac0*/  LDG.E R5, desc[UR12][R4.64] ;  /* 0x0000000c04057981 */ /* 0x000ee2000c1e1900 */
[----:B--2---:R-:W-:-:S06]  /*0ad0*/  IMAD.WIDE R6, R11, 0x4, R6 ;  /* 0x000000040b067825 */ /* 0x004fcc00078e0206 */
[----:B------:R-:W2:Y:S01]  /*0ae0*/  LDG.E R6, desc[UR12][R6.64] ;  /* 0x0000000c06067981 */ /* 0x000ea2000c1e1900 */
[----:B---3--:R-:W-:-:S04]  /*0af0*/  FADD R11, R2, -R5 ;  /* 0x80000005020b7221 */ /* 0x008fc80000000000 */
[----:B--2---:R-:W-:-:S07]  /*0b00*/  FFMA R14, R11, R6, R14 ;  /* 0x000000060b0e7223 */ /* 0x004fce000000000e */
.L_x_0:
[----:B------:R-:W0:Y:S01]  /*0b10*/  LDC.64 R2, c[0x0][0x398] ;  /* 0x0000e600ff027b82 */ /* 0x000e220000000a00 */
[----:B------:R-:W-:-:S04]  /*0b20*/  IMAD R9, R9, UR14, R0 ;  /* 0x0000000e09097c24 */ /* 0x000fc8000f8e0200 */
[----:B0-----:R-:W-:-:S05]  /*0b30*/  IMAD.WIDE R2, R9, 0x4, R2 ;  /* 0x0000000409027825 */ /* 0x001fca00078e0202 */
[----:B------:R-:W-:Y:S01]  /*0b40*/  STG.E desc[UR12][R2.64], R14 ;  /* 0x0000000e02007986 */ /* 0x000fe2000c10190c */
[----:B------:R-:W-:Y:S05]  /*0b50*/  EXIT ;  /* 0x000000000000794d */ /* 0x000fea0003800000 */
.L_x_5:
[----:B------:R-:W-:-:S00]  /*0b60*/  BRA `(.L_x_5) ;  /* 0xfffffffc00fc7947 */ /* 0x000fc0000383ffff */
[----:B------:R-:W-:-:S00]  /*0b70*/  NOP ;  /* 0x0000000000007918 */ /* 0x000fc00000000000 */
        /* <DEDUP_REMOVED lines=8> */
.L_x_6:


//--------------------- .nv.shared.reserved.0     --------------------------
	.section	.nv.shared.reserved.0,"aw",@nobits
	.weak		__nv_reservedSMEM_offset_0_alias
	.size		__nv_reservedSMEM_offset_0_alias, 0, 64
	.other		__nv_reservedSMEM_offset_0_alias,@"STO_CUDA_RESERVED_SHARED STV_DEFAULT"
__nv_reservedSMEM_offset_0_alias:
	.zero		0
	.zero		64


//--------------------- .nv.constant0._Z11projectDataPKfS0_S0_Pfiii --------------------------
	.section	.nv.constant0._Z11projectDataPKfS0_S0_Pfiii,"a",@progbits
	.sectionflags	@""
	.align	4
.nv.constant0._Z11projectDataPKfS0_S0_Pfiii:
	.zero		940


//--------------------- SYMBOLS --------------------------

	.type		.nv.reservedSmem.offset0,@object
	.size		.nv.reservedSmem.offset0,0x4
